	.headerflags	@"EF_CUDA_TEXMODE_UNIFIED EF_CUDA_64BIT_ADDRESS EF_CUDA_ACCELERATORS EF_CUDA_SM90 EF_CUDA_VIRTUAL_SM(EF_CUDA_SM90)"
	.elftype	@"ET_EXEC"


//--------------------- .nv.info                  --------------------------
	.section	.nv.info,"",@"SHT_CUDA_INFO"
	.align	4


	//----- nvinfo : EIATTR_REGCOUNT
	.align		4
        /*0000*/ 	.byte	0x04, 0x2f
        /*0002*/ 	.short	(.L_3 - .L_2)
	.align		4
.L_2:
        /*0004*/ 	.word	index@(triton_poi_fused__native_batch_norm_legit_no_training_hardtanh_24)
        /*0008*/ 	.word	0x00000010


	//----- nvinfo : EIATTR_MIN_STACK_SIZE
	.align		4
.L_3:
        /*000c*/ 	.byte	0x04, 0x12
        /*000e*/ 	.short	(.L_5 - .L_4)
	.align		4
.L_4:
        /*0010*/ 	.word	index@(triton_poi_fused__native_batch_norm_legit_no_training_hardtanh_24)
        /*0014*/ 	.word	0x00000000


	//----- nvinfo : EIATTR_FRAME_SIZE
	.align		4
.L_5:
        /*0018*/ 	.byte	0x04, 0x11
        /*001a*/ 	.short	(.L_7 - .L_6)
	.align		4
.L_6:
        /*001c*/ 	.word	index@(triton_poi_fused__native_batch_norm_legit_no_training_hardtanh_24)
        /*0020*/ 	.word	0x00000000


	//----- nvinfo : EIATTR_MIN_STACK_SIZE
	.align		4
.L_7:
        /*0024*/ 	.byte	0x04, 0x12
        /*0026*/ 	.short	(.L_9 - .L_8)
	.align		4
.L_8:
        /*0028*/ 	.word	index@(triton_poi_fused__native_batch_norm_legit_no_training_hardtanh_24)
        /*002c*/ 	.word	0x00000000
.L_9:


//--------------------- .nv.info.triton_poi_fused__native_batch_norm_legit_no_training_hardtanh_24 --------------------------
	.section	.nv.info.triton_poi_fused__native_batch_norm_legit_no_training_hardtanh_24,"",@"SHT_CUDA_INFO"
	.sectionflags	@""
	.align	4


	//----- nvinfo : EIATTR_CUDA_API_VERSION
	.align		4
        /*0000*/ 	.byte	0x04, 0x37
        /*0002*/ 	.short	(.L_11 - .L_10)
.L_10:
        /*0004*/ 	.word	0x0000007c


	//----- nvinfo : EIATTR_KPARAM_INFO
	.align		4
.L_11:
        /*0008*/ 	.byte	0x04, 0x17
        /*000a*/ 	.short	(.L_13 - .L_12)
.L_12:
        /*000c*/ 	.word	0x00000000
        /*0010*/ 	.short	0x0006
        /*0012*/ 	.short	0x0030
        /*0014*/ 	.byte	0x00, 0xf0, 0x11, 0x00


	//----- nvinfo : EIATTR_KPARAM_INFO
	.align		4
.L_13:
        /*0018*/ 	.byte	0x04, 0x17
        /*001a*/ 	.short	(.L_15 - .L_14)
.L_14:
        /*001c*/ 	.word	0x00000000
        /*0020*/ 	.short	0x0005
        /*0022*/ 	.short	0x0028
        /*0024*/ 	.byte	0x00, 0xf4, 0x21, 0x00


	//----- nvinfo : EIATTR_KPARAM_INFO
	.align		4
.L_15:
        /*0028*/ 	.byte	0x04, 0x17
        /*002a*/ 	.short	(.L_17 - .L_16)
.L_16:
        /*002c*/ 	.word	0x00000000
        /*0030*/ 	.short	0x0004
        /*0032*/ 	.short	0x0020
        /*0034*/ 	.byte	0x00, 0xf4, 0x21, 0x00


	//----- nvinfo : EIATTR_KPARAM_INFO
	.align		4
.L_17:
        /*0038*/ 	.byte	0x04, 0x17
        /*003a*/ 	.short	(.L_19 - .L_18)
.L_18:
        /*003c*/ 	.word	0x00000000
        /*0040*/ 	.short	0x0003
        /*0042*/ 	.short	0x0018
        /*0044*/ 	.byte	0x00, 0xf4, 0x21, 0x00


	//----- nvinfo : EIATTR_KPARAM_INFO
	.align		4
.L_19:
        /*0048*/ 	.byte	0x04, 0x17
        /*004a*/ 	.short	(.L_21 - .L_20)
.L_20:
        /*004c*/ 	.word	0x00000000
        /*0050*/ 	.short	0x0002
        /*0052*/ 	.short	0x0010
        /*0054*/ 	.byte	0x00, 0xf4, 0x21, 0x00


	//----- nvinfo : EIATTR_KPARAM_INFO
	.align		4
.L_21:
        /*0058*/ 	.byte	0x04, 0x17
        /*005a*/ 	.short	(.L_23 - .L_22)
.L_22:
        /*005c*/ 	.word	0x00000000
        /*0060*/ 	.short	0x0001
        /*0062*/ 	.short	0x0008
        /*0064*/ 	.byte	0x00, 0xf4, 0x21, 0x00


	//----- nvinfo : EIATTR_KPARAM_INFO
	.align		4
.L_23:
        /*0068*/ 	.byte	0x04, 0x17
        /*006a*/ 	.short	(.L_25 - .L_24)
.L_24:
        /*006c*/ 	.word	0x00000000
        /*0070*/ 	.short	0x0000
        /*0072*/ 	.short	0x0000
        /*0074*/ 	.byte	0x00, 0xf4, 0x21, 0x00


	//----- nvinfo : EIATTR_SPARSE_MMA_MASK
	.align		4
.L_25:
        /*0078*/ 	.byte	0x03, 0x50
        /*007a*/ 	.short	0x0000


	//----- nvinfo : EIATTR_MAXREG_COUNT
	.align		4
        /*007c*/ 	.byte	0x03, 0x1b
        /*007e*/ 	.short	0x00ff


	//----- nvinfo : EIATTR_EXIT_INSTR_OFFSETS
	.align		4
        /*0080*/ 	.byte	0x04, 0x1c
        /*0082*/ 	.short	(.L_27 - .L_26)


	//   ....[0]....
.L_26:
        /*0084*/ 	.word	0x00000300


	//----- nvinfo : EIATTR_REQNTID
	.align		4
.L_27:
        /*0088*/ 	.byte	0x04, 0x10
        /*008a*/ 	.short	(.L_29 - .L_28)
.L_28:
        /*008c*/ 	.word	0x00000080
        /*0090*/ 	.word	0x00000001
        /*0094*/ 	.word	0x00000001


	//----- nvinfo : EIATTR_CBANK_PARAM_SIZE
	.align		4
.L_29:
        /*0098*/ 	.byte	0x03, 0x19
        /*009a*/ 	.short	0x0034


	//----- nvinfo : EIATTR_PARAM_CBANK
	.align		4
        /*009c*/ 	.byte	0x04, 0x0a
        /*009e*/ 	.short	(.L_31 - .L_30)
	.align		4
.L_30:
        /*00a0*/ 	.word	index@(.nv.constant0.triton_poi_fused__native_batch_norm_legit_no_training_hardtanh_24)
        /*00a4*/ 	.short	0x0210
        /*00a6*/ 	.short	0x0034


	//----- nvinfo : EIATTR_SW_WAR
	.align		4
.L_31:
        /*00a8*/ 	.byte	0x04, 0x36
        /*00aa*/ 	.short	(.L_33 - .L_32)
.L_32:
        /*00ac*/ 	.word	0x00000008
.L_33:


//--------------------- .nv.callgraph             --------------------------
	.section	.nv.callgraph,"",@"SHT_CUDA_CALLGRAPH"
	.align	4
	.sectionentsize	8
	.align		4
        /*0000*/ 	.word	0x00000000
	.align		4
        /*0004*/ 	.word	0xffffffff
	.align		4
        /*0008*/ 	.word	0x00000000
	.align		4
        /*000c*/ 	.word	0xfffffffe
	.align		4
        /*0010*/ 	.word	0x00000000
	.align		4
        /*0014*/ 	.word	0xfffffffd
	.align		4
        /*0018*/ 	.word	0x00000000
	.align		4
        /*001c*/ 	.word	0xfffffffc


//--------------------- .nv.constant4             --------------------------
	.section	.nv.constant4,"a",@progbits
	.align	8
	.align		8
.nv.constant4:
        /*0000*/ 	.dword	_$_str
	.align		8
        /*0008*/ 	.dword	_$_str_$_2


//--------------------- .text.triton_poi_fused__native_batch_norm_legit_no_training_hardtanh_24 --------------------------
	.section	.text.triton_poi_fused__native_batch_norm_legit_no_training_hardtanh_24,"ax",@progbits
	.align	128
        .global         triton_poi_fused__native_batch_norm_legit_no_training_hardtanh_24
        .type           triton_poi_fused__native_batch_norm_legit_no_training_hardtanh_24,@function
        .size           triton_poi_fused__native_batch_norm_legit_no_training_hardtanh_24,(.L_x_1 - triton_poi_fused__native_batch_norm_legit_no_training_hardtanh_24)
        .other          triton_poi_fused__native_batch_norm_legit_no_training_hardtanh_24,@"STO_CUDA_ENTRY STV_DEFAULT"
triton_poi_fused__native_batch_norm_legit_no_training_hardtanh_24:
.text.triton_poi_fused__native_batch_norm_legit_no_training_hardtanh_24:
[----:B------:R-:W-:Y:S01]  /*0000*/  LDC R1, c[0x0][0x28] ;  /* 0x00000a00ff017b82 */ /* 0x000fe20000000800 */
[----:B------:R-:W1:Y:S07]  /*0010*/  S2R R0, SR_TID.X ;  /* 0x0000000000007919 */ /* 0x000e6e0000002100 */
[----:B------:R-:W2:Y:S01]  /*0020*/  LDC.64 R6, c[0x0][0x220] ;  /* 0x00008800ff067b82 */ /* 0x000ea20000000a00 */
[----:B------:R-:W-:Y:S01]  /*0030*/  ULDC.64 UR4, c[0x0][0x208] ;  /* 0x0000820000047ab9 */ /* 0x000fe20000000a00 */
[----:B------:R-:W3:Y:S06]  /*0040*/  S2R R3, SR_CTAID.X ;  /* 0x0000000000037919 */ /* 0x000eec0000002500 */
[----:B------:R-:W4:Y:S08]  /*0050*/  LDC.64 R4, c[0x0][0x218] ;  /* 0x00008600ff047b82 */ /* 0x000f300000000a00 */
[----:B------:R-:W5:Y:S08]  /*0060*/  LDC.64 R8, c[0x0][0x228] ;  /* 0x00008a00ff087b82 */ /* 0x000f700000000a00 */
[----:B------:R-:W5:Y:S01]  /*0070*/  LDC.64 R10, c[0x0][0x230] ;  /* 0x00008c00ff0a7b82 */ /* 0x000f620000000a00 */
[----:B-1----:R-:W-:-:S02]  /*0080*/  LOP3.LUT R0, R0, 0x7f, RZ, 0xc0, !PT ;  /* 0x0000007f00007812 */ /* 0x002fc400078ec0ff */
[----:B---3--:R-:W-:Y:S02]  /*0090*/  SHF.R.S32.HI R2, RZ, 0x18, R3 ;  /* 0x00000018ff027819 */ /* 0x008fe40000011403 */
[----:B------:R-:W-:Y:S02]  /*00a0*/  LEA R0, R3, R0, 0x7 ;  /* 0x0000000003007211 */ /* 0x000fe400078e38ff */
[----:B------:R-:W-:-:S04]  /*00b0*/  SGXT R3, R2, 0x1 ;  /* 0x000000010203781a */ /* 0x000fc80000000200 */
[----:B------:R-:W-:-:S04]  /*00c0*/  LEA.HI R3, R3, R0, RZ, 0x9 ;  /* 0x0000000003037211 */ /* 0x000fc800078f48ff */
[----:B------:R-:W-:-:S04]  /*00d0*/  LOP3.LUT R3, R3, 0xfffffe00, RZ, 0xc0, !PT ;  /* 0xfffffe0003037812 */ /* 0x000fc800078ec0ff */
[----:B------:R-:W-:Y:S02]  /*00e0*/  IADD3 R13, R0, -R3, RZ ;  /* 0x80000003000d7210 */ /* 0x000fe40007ffe0ff */
[----:B------:R-:W1:Y:S03]  /*00f0*/  LDC.64 R2, c[0x0][0x210] ;  /* 0x00008400ff027b82 */ /* 0x000e660000000a00 */
[----:B--2---:R-:W-:-:S06]  /*0100*/  IMAD.WIDE R6, R13, 0x4, R6 ;  /* 0x000000040d067825 */ /* 0x004fcc00078e0206 */
[----:B------:R-:W2:Y:S01]  /*0110*/  LDG.E.EL R6, desc[UR4][R6.64] ;  /* 0x0000000406067981 */ /* 0x000ea2000c2e1900 */
[----:B----4-:R-:W-:-:S04]  /*0120*/  IMAD.WIDE R4, R13, 0x4, R4 ;  /* 0x000000040d047825 */ /* 0x010fc800078e0204 */
[C---:B-----5:R-:W-:Y:S02]  /*0130*/  IMAD.WIDE R8, R13.reuse, 0x4, R8 ;  /* 0x000000040d087825 */ /* 0x060fe400078e0208 */
[----:B------:R3:W4:Y:S02]  /*0140*/  LDG.E.EL R5, desc[UR4][R4.64] ;  /* 0x0000000404057981 */ /* 0x000724000c2e1900 */
[----:B0-----:R-:W-:Y:S02]  /*0150*/  IMAD.WIDE R10, R13, 0x4, R10 ;  /* 0x000000040d0a7825 */ /* 0x001fe400078e020a */
[----:B------:R-:W5:Y:S02]  /*0160*/  LDG.E.EL R8, desc[UR4][R8.64] ;  /* 0x0000000408087981 */ /* 0x000f64000c2e1900 */
[----:B-1----:R-:W-:Y:S02]  /*0170*/  IMAD.WIDE R2, R0, 0x4, R2 ;  /* 0x0000000400027825 */ /* 0x002fe400078e0202 */
[----:B------:R-:W5:Y:S04]  /*0180*/  LDG.E.EL R11, desc[UR4][R10.64] ;  /* 0x000000040a0b7981 */ /* 0x000f68000c2e1900 */
[----:B------:R-:W4:Y:S01]  /*0190*/  LDG.E R2, desc[UR4][R2.64] ;  /* 0x0000000402027981 */ /* 0x000f22000c1e1900 */
[----:B---3--:R-:W-:Y:S01]  /*01a0*/  HFMA2.MMA R4, -RZ, RZ, 1.625, 0 ;  /* 0x3e800000ff047435 */ /* 0x008fe200000001ff */
[----:B--2---:R-:W-:-:S04]  /*01b0*/  FADD R6, R6, 9.9999997473787516356e-06 ;  /* 0x3727c5ac06067421 */ /* 0x004fc80000000000 */
[----:B------:R-:W0:Y:S02]  /*01c0*/  MUFU.SQRT R7, R6 ;  /* 0x0000000600077308 */ /* 0x000e240000002000 */
[C---:B0-----:R-:W-:Y:S02]  /*01d0*/  FSETP.GT.AND P0, PT, R7.reuse, 8.50705917302346158658e+37, PT ;  /* 0x7e8000000700780b */ /* 0x041fe40003f04000 */
[----:B------:R-:W-:-:S11]  /*01e0*/  FSETP.GEU.AND P1, PT, R7, 1.175494350822287508e-38, PT ;  /* 0x008000000700780b */ /* 0x000fd60003f2e000 */
[----:B------:R-:W-:-:S04]  /*01f0*/  @P0 FMUL R7, R7, 0.25 ;  /* 0x3e80000007070820 */ /* 0x000fc80000400000 */
[----:B------:R-:W-:-:S06]  /*0200*/  @!P1 FMUL R7, R7, 16777216 ;  /* 0x4b80000007079820 */ /* 0x000fcc0000400000 */
[----:B------:R-:W0:Y:S01]  /*0210*/  MUFU.RCP R7, R7 ;  /* 0x0000000700077308 */ /* 0x000e220000001000 */
[----:B------:R-:W-:Y:S01]  /*0220*/  FSEL R4, R4, 1, P0 ;  /* 0x3f80000004047808 */ /* 0x000fe20000000000 */
[----:B----4-:R-:W-:-:S04]  /*0230*/  FADD R2, R2, -R5 ;  /* 0x8000000502027221 */ /* 0x010fc80000000000 */
[----:B------:R-:W-:-:S04]  /*0240*/  @!P1 FMUL R4, R4, 16777216 ;  /* 0x4b80000004049820 */ /* 0x000fc80000400000 */
[----:B0-----:R-:W-:-:S04]  /*0250*/  FMUL R3, R7, R4 ;  /* 0x0000000407037220 */ /* 0x001fc80000400000 */
[----:B------:R-:W-:-:S04]  /*0260*/  FMUL R2, R2, R3 ;  /* 0x0000000302027220 */ /* 0x000fc80000400000 */
[----:B-----5:R-:W-:Y:S02]  /*0270*/  FFMA R8, R8, R2, R11 ;  /* 0x0000000208087223 */ /* 0x020fe4000000000b */
[----:B------:R-:W0:Y:S03]  /*0280*/  LDC.64 R2, c[0x0][0x238] ;  /* 0x00008e00ff027b82 */ /* 0x000e260000000a00 */
[----:B------:R-:W-:-:S04]  /*0290*/  FSETP.GTU.AND P0, PT, R8, RZ, PT ;  /* 0x000000ff0800720b */ /* 0x000fc80003f0c000 */
[----:B------:R-:W-:-:S04]  /*02a0*/  FSEL R5, R8, RZ, P0 ;  /* 0x000000ff08057208 */ /* 0x000fc80000000000 */
[C---:B------:R-:W-:Y:S02]  /*02b0*/  FSETP.GEU.AND P1, PT, R5.reuse, 6, PT ;  /* 0x40c000000500780b */ /* 0x040fe40003f2e000 */
[----:B------:R-:W-:Y:S01]  /*02c0*/  FSETP.NAN.AND P0, PT, R5, R5, PT ;  /* 0x000000050500720b */ /* 0x000fe20003f08000 */
[----:B0-----:R-:W-:-:S10]  /*02d0*/  IMAD.WIDE R2, R0, 0x4, R2 ;  /* 0x0000000400027825 */ /* 0x001fd400078e0202 */
[----:B------:R-:W-:-:S05]  /*02e0*/  @P1 SEL R5, R5, 0x40c00000, P0 ;  /* 0x40c0000005051807 */ /* 0x000fca0000000000 */
[----:B------:R-:W-:Y:S01]  /*02f0*/  STG.E desc[UR4][R2.64], R5 ;  /* 0x0000000502007986 */ /* 0x000fe2000c101904 */
[----:B------:R-:W-:Y:S05]  /*0300*/  EXIT ;  /* 0x000000000000794d */ /* 0x000fea0003800000 */
.L_x_0:
[----:B------:R-:W-:-:S00]  /*0310*/  BRA `(.L_x_0) ;  /* 0xfffffffc00fc7947 */ /* 0x000fc0000383ffff */
[----:B------:R-:W-:-:S00]  /*0320*/  NOP ;  /* 0x0000000000007918 */ /* 0x000fc00000000000 */
        /* <DEDUP_REMOVED lines=13> */
.L_x_1:


//--------------------- .nv.global.init           --------------------------
	.section	.nv.global.init,"aw",@progbits
.nv.global.init:
	.type		_$_str,@object
	.size		_$_str,(_$_str_$_2 - _$_str)
_$_str:
        /*0000*/ 	.byte	0x5f, 0x5f, 0x43, 0x55, 0x44, 0x41, 0x5f, 0x46, 0x54, 0x5a, 0x00
	.type		_$_str_$_2,@object
	.size		_$_str_$_2,(.L_1 - _$_str_$_2)
_$_str_$_2:
        /*000b*/ 	.byte	0x5f, 0x5f, 0x43, 0x55, 0x44, 0x41, 0x5f, 0x50, 0x52, 0x45, 0x43, 0x5f, 0x53, 0x51, 0x52, 0x54
        /*001b*/ 	.byte	0x00
.L_1:


//--------------------- .nv.constant0.triton_poi_fused__native_batch_norm_legit_no_training_hardtanh_24 --------------------------
	.section	.nv.constant0.triton_poi_fused__native_batch_norm_legit_no_training_hardtanh_24,"a",@progbits
	.sectionflags	@""
	.align	4
.nv.constant0.triton_poi_fused__native_batch_norm_legit_no_training_hardtanh_24:
	.zero		580
